//
// Generated by NVIDIA NVVM Compiler
//
// Compiler Build ID: CL-36424714
// Cuda compilation tools, release 13.0, V13.0.88
// Based on NVVM 20.0.0
//

.version 9.0
.target sm_100
.address_size 64

	// .globl	_Z28MatrixMulKernel_SharedMemoryPiS_S_
// _ZZ28MatrixMulKernel_SharedMemoryPiS_S_E3Mds has been demoted
// _ZZ28MatrixMulKernel_SharedMemoryPiS_S_E3Nds has been demoted

.visible .entry _Z28MatrixMulKernel_SharedMemoryPiS_S_(
	.param .u64 .ptr .align 1 _Z28MatrixMulKernel_SharedMemoryPiS_S__param_0,
	.param .u64 .ptr .align 1 _Z28MatrixMulKernel_SharedMemoryPiS_S__param_1,
	.param .u64 .ptr .align 1 _Z28MatrixMulKernel_SharedMemoryPiS_S__param_2
)
{
	.reg .pred 	%p<2>;
	.reg .b32 	%r<128>;
	.reg .b64 	%rd<16>;
	// demoted variable
	.shared .align 4 .b8 _ZZ28MatrixMulKernel_SharedMemoryPiS_S_E3Mds[4096];
	// demoted variable
	.shared .align 4 .b8 _ZZ28MatrixMulKernel_SharedMemoryPiS_S_E3Nds[4096];
	ld.param.u64 	%rd6, [_Z28MatrixMulKernel_SharedMemoryPiS_S__param_0];
	ld.param.u64 	%rd7, [_Z28MatrixMulKernel_SharedMemoryPiS_S__param_1];
	ld.param.u64 	%rd5, [_Z28MatrixMulKernel_SharedMemoryPiS_S__param_2];
	cvta.to.global.u64 	%rd1, %rd7;
	cvta.to.global.u64 	%rd8, %rd6;
	mov.u32 	%r15, %ctaid.x;
	mov.u32 	%r16, %ctaid.y;
	mov.u32 	%r17, %tid.x;
	mov.u32 	%r18, %tid.y;
	shl.b32 	%r19, %r15, 5;
	add.s32 	%r1, %r19, %r17;
	shl.b32 	%r20, %r16, 15;
	shl.b32 	%r21, %r18, 10;
	add.s32 	%r2, %r20, %r21;
	or.b32  	%r22, %r2, %r17;
	shl.b32 	%r23, %r18, 7;
	mov.u32 	%r24, _ZZ28MatrixMulKernel_SharedMemoryPiS_S_E3Mds;
	add.s32 	%r3, %r24, %r23;
	shl.b32 	%r25, %r17, 2;
	add.s32 	%r4, %r3, %r25;
	add.s32 	%r125, %r1, %r21;
	mov.u32 	%r26, _ZZ28MatrixMulKernel_SharedMemoryPiS_S_E3Nds;
	add.s32 	%r7, %r26, %r25;
	add.s32 	%r6, %r7, %r23;
	mul.wide.u32 	%rd9, %r22, 4;
	add.s64 	%rd15, %rd8, %rd9;
	mov.b32 	%r126, 0;
	mov.u32 	%r127, %r126;
$L__BB0_1:
	ld.global.u32 	%r27, [%rd15];
	st.shared.u32 	[%r4], %r27;
	mul.wide.u32 	%rd10, %r125, 4;
	add.s64 	%rd11, %rd1, %rd10;
	ld.global.u32 	%r28, [%rd11];
	st.shared.u32 	[%r6], %r28;
	bar.sync 	0;
	ld.shared.u32 	%r29, [%r3];
	ld.shared.u32 	%r30, [%r7];
	mad.lo.s32 	%r31, %r30, %r29, %r127;
	ld.shared.u32 	%r32, [%r3+4];
	ld.shared.u32 	%r33, [%r7+128];
	mad.lo.s32 	%r34, %r33, %r32, %r31;
	ld.shared.u32 	%r35, [%r3+8];
	ld.shared.u32 	%r36, [%r7+256];
	mad.lo.s32 	%r37, %r36, %r35, %r34;
	ld.shared.u32 	%r38, [%r3+12];
	ld.shared.u32 	%r39, [%r7+384];
	mad.lo.s32 	%r40, %r39, %r38, %r37;
	ld.shared.u32 	%r41, [%r3+16];
	ld.shared.u32 	%r42, [%r7+512];
	mad.lo.s32 	%r43, %r42, %r41, %r40;
	ld.shared.u32 	%r44, [%r3+20];
	ld.shared.u32 	%r45, [%r7+640];
	mad.lo.s32 	%r46, %r45, %r44, %r43;
	ld.shared.u32 	%r47, [%r3+24];
	ld.shared.u32 	%r48, [%r7+768];
	mad.lo.s32 	%r49, %r48, %r47, %r46;
	ld.shared.u32 	%r50, [%r3+28];
	ld.shared.u32 	%r51, [%r7+896];
	mad.lo.s32 	%r52, %r51, %r50, %r49;
	ld.shared.u32 	%r53, [%r3+32];
	ld.shared.u32 	%r54, [%r7+1024];
	mad.lo.s32 	%r55, %r54, %r53, %r52;
	ld.shared.u32 	%r56, [%r3+36];
	ld.shared.u32 	%r57, [%r7+1152];
	mad.lo.s32 	%r58, %r57, %r56, %r55;
	ld.shared.u32 	%r59, [%r3+40];
	ld.shared.u32 	%r60, [%r7+1280];
	mad.lo.s32 	%r61, %r60, %r59, %r58;
	ld.shared.u32 	%r62, [%r3+44];
	ld.shared.u32 	%r63, [%r7+1408];
	mad.lo.s32 	%r64, %r63, %r62, %r61;
	ld.shared.u32 	%r65, [%r3+48];
	ld.shared.u32 	%r66, [%r7+1536];
	mad.lo.s32 	%r67, %r66, %r65, %r64;
	ld.shared.u32 	%r68, [%r3+52];
	ld.shared.u32 	%r69, [%r7+1664];
	mad.lo.s32 	%r70, %r69, %r68, %r67;
	ld.shared.u32 	%r71, [%r3+56];
	ld.shared.u32 	%r72, [%r7+1792];
	mad.lo.s32 	%r73, %r72, %r71, %r70;
	ld.shared.u32 	%r74, [%r3+60];
	ld.shared.u32 	%r75, [%r7+1920];
	mad.lo.s32 	%r76, %r75, %r74, %r73;
	ld.shared.u32 	%r77, [%r3+64];
	ld.shared.u32 	%r78, [%r7+2048];
	mad.lo.s32 	%r79, %r78, %r77, %r76;
	ld.shared.u32 	%r80, [%r3+68];
	ld.shared.u32 	%r81, [%r7+2176];
	mad.lo.s32 	%r82, %r81, %r80, %r79;
	ld.shared.u32 	%r83, [%r3+72];
	ld.shared.u32 	%r84, [%r7+2304];
	mad.lo.s32 	%r85, %r84, %r83, %r82;
	ld.shared.u32 	%r86, [%r3+76];
	ld.shared.u32 	%r87, [%r7+2432];
	mad.lo.s32 	%r88, %r87, %r86, %r85;
	ld.shared.u32 	%r89, [%r3+80];
	ld.shared.u32 	%r90, [%r7+2560];
	mad.lo.s32 	%r91, %r90, %r89, %r88;
	ld.shared.u32 	%r92, [%r3+84];
	ld.shared.u32 	%r93, [%r7+2688];
	mad.lo.s32 	%r94, %r93, %r92, %r91;
	ld.shared.u32 	%r95, [%r3+88];
	ld.shared.u32 	%r96, [%r7+2816];
	mad.lo.s32 	%r97, %r96, %r95, %r94;
	ld.shared.u32 	%r98, [%r3+92];
	ld.shared.u32 	%r99, [%r7+2944];
	mad.lo.s32 	%r100, %r99, %r98, %r97;
	ld.shared.u32 	%r101, [%r3+96];
	ld.shared.u32 	%r102, [%r7+3072];
	mad.lo.s32 	%r103, %r102, %r101, %r100;
	ld.shared.u32 	%r104, [%r3+100];
	ld.shared.u32 	%r105, [%r7+3200];
	mad.lo.s32 	%r106, %r105, %r104, %r103;
	ld.shared.u32 	%r107, [%r3+104];
	ld.shared.u32 	%r108, [%r7+3328];
	mad.lo.s32 	%r109, %r108, %r107, %r106;
	ld.shared.u32 	%r110, [%r3+108];
	ld.shared.u32 	%r111, [%r7+3456];
	mad.lo.s32 	%r112, %r111, %r110, %r109;
	ld.shared.u32 	%r113, [%r3+112];
	ld.shared.u32 	%r114, [%r7+3584];
	mad.lo.s32 	%r115, %r114, %r113, %r112;
	ld.shared.u32 	%r116, [%r3+116];
	ld.shared.u32 	%r117, [%r7+3712];
	mad.lo.s32 	%r118, %r117, %r116, %r115;
	ld.shared.u32 	%r119, [%r3+120];
	ld.shared.u32 	%r120, [%r7+3840];
	mad.lo.s32 	%r121, %r120, %r119, %r118;
	ld.shared.u32 	%r122, [%r3+124];
	ld.shared.u32 	%r123, [%r7+3968];
	mad.lo.s32 	%r127, %r123, %r122, %r121;
	bar.sync 	0;
	add.s32 	%r126, %r126, 1;
	add.s32 	%r125, %r125, 32768;
	add.s64 	%rd15, %rd15, 128;
	setp.ne.s32 	%p1, %r126, 32;
	@%p1 bra 	$L__BB0_1;
	cvta.to.global.u64 	%rd12, %rd5;
	add.s32 	%r124, %r2, %r1;
	mul.wide.u32 	%rd13, %r124, 4;
	add.s64 	%rd14, %rd12, %rd13;
	st.global.u32 	[%rd14], %r127;
	ret;

}


// ===== COMPILED SASS (sm_100) =====

	.target	sm_100

	.elftype	@"ET_EXEC"


//--------------------- .note.nv.tkinfo           --------------------------
	.section	.note.nv.tkinfo,"",@"SHT_NOTE"
	.sectionflags	@"SHF_NOTE_NV_TKINFO"
	.tkinfo
        /*0018*/ 	.word	0x00000002
        /*0030*/ 	.string	""
        /*0030*/ 	.string	"ptxas"
        /*0030*/ 	.string	"Cuda compilation tools, release 13.0, V13.0.88"
        /*0030*/ 	.string	"Build cuda_13.0.r13.0/compiler.36424714_0"
        /*0030*/ 	.string	"-arch sm_100 -m 64 "



//--------------------- .note.nv.cuinfo           --------------------------
	.section	.note.nv.cuinfo,"",@"SHT_NOTE"
	.sectionflags	@"SHF_NOTE_NV_CUINFO"
        /*0018*/ 	.short	0x0002
        /*001a*/ 	.short	0x0064
        /*001c*/ 	.short	0x0082
	.zero		2


//--------------------- .nv.info                  --------------------------
	.section	.nv.info,"",@"SHT_CUDA_INFO"
	.align	4


	//----- nvinfo : EIATTR_REGCOUNT
	.align		4
        /*0000*/ 	.byte	0x04, 0x2f
        /*0002*/ 	.short	(.L_1 - .L_0)
	.align		4
.L_0:
        /*0004*/ 	.word	index@(_Z28MatrixMulKernel_SharedMemoryPiS_S_)
        /*0008*/ 	.word	0x00000020


	//----- nvinfo : EIATTR_FRAME_SIZE
	.align		4
.L_1:
        /*000c*/ 	.byte	0x04, 0x11
        /*000e*/ 	.short	(.L_3 - .L_2)
	.align		4
.L_2:
        /*0010*/ 	.word	index@(_Z28MatrixMulKernel_SharedMemoryPiS_S_)
        /*0014*/ 	.word	0x00000000


	//----- nvinfo : EIATTR_MIN_STACK_SIZE
	.align		4
.L_3:
        /*0018*/ 	.byte	0x04, 0x12
        /*001a*/ 	.short	(.L_5 - .L_4)
	.align		4
.L_4:
        /*001c*/ 	.word	index@(_Z28MatrixMulKernel_SharedMemoryPiS_S_)
        /*0020*/ 	.word	0x00000000
.L_5:


//--------------------- .nv.compat                --------------------------
	.section	.nv.compat,"",@"SHT_CUDA_COMPAT_INFO"
	.align	4
        /*0000*/ 	.byte	0x02, 0x09, 0x00, 0x00, 0x02, 0x02, 0x01, 0x00, 0x02, 0x05, 0x05, 0x00, 0x03, 0x07, 0x01, 0x01
        /*0010*/ 	.byte	0x02, 0x03, 0x00, 0x00, 0x02, 0x06, 0x01, 0x00, 0x04, 0x0b, 0x08, 0x00, 0x09, 0x00, 0x00, 0x00
        /*0020*/ 	.byte	0x00, 0x00, 0x00, 0x00


//--------------------- .nv.info._Z28MatrixMulKernel_SharedMemoryPiS_S_ --------------------------
	.section	.nv.info._Z28MatrixMulKernel_SharedMemoryPiS_S_,"",@"SHT_CUDA_INFO"
	.sectionflags	@""
	.align	4


	//----- nvinfo : EIATTR_CUDA_API_VERSION
	.align		4
        /*0000*/ 	.byte	0x04, 0x37
        /*0002*/ 	.short	(.L_7 - .L_6)
.L_6:
        /*0004*/ 	.word	0x00000082


	//----- nvinfo : EIATTR_KPARAM_INFO
	.align		4
.L_7:
        /*0008*/ 	.byte	0x04, 0x17
        /*000a*/ 	.short	(.L_9 - .L_8)
.L_8:
        /*000c*/ 	.word	0x00000000
        /*0010*/ 	.short	0x0002
        /*0012*/ 	.short	0x0010
        /*0014*/ 	.byte	0x00, 0xf5, 0x21, 0x00


	//----- nvinfo : EIATTR_KPARAM_INFO
	.align		4
.L_9:
        /*0018*/ 	.byte	0x04, 0x17
        /*001a*/ 	.short	(.L_11 - .L_10)
.L_10:
        /*001c*/ 	.word	0x00000000
        /*0020*/ 	.short	0x0001
        /*0022*/ 	.short	0x0008
        /*0024*/ 	.byte	0x00, 0xf5, 0x21, 0x00


	//----- nvinfo : EIATTR_KPARAM_INFO
	.align		4
.L_11:
        /*0028*/ 	.byte	0x04, 0x17
        /*002a*/ 	.short	(.L_13 - .L_12)
.L_12:
        /*002c*/ 	.word	0x00000000
        /*0030*/ 	.short	0x0000
        /*0032*/ 	.short	0x0000
        /*0034*/ 	.byte	0x00, 0xf5, 0x21, 0x00


	//----- nvinfo : EIATTR_SPARSE_MMA_MASK
	.align		4
.L_13:
        /*0038*/ 	.byte	0x03, 0x50
        /*003a*/ 	.short	0x0000


	//----- nvinfo : EIATTR_MAXREG_COUNT
	.align		4
        /*003c*/ 	.byte	0x03, 0x1b
        /*003e*/ 	.short	0x00ff


	//----- nvinfo : EIATTR_NUM_BARRIERS
	.align		4
        /*0040*/ 	.byte	0x02, 0x4c
        /*0042*/ 	.byte	0x01
	.zero		1


	//----- nvinfo : EIATTR_MERCURY_ISA_VERSION
	.align		4
        /*0044*/ 	.byte	0x03, 0x5f
        /*0046*/ 	.short	0x0101


	//----- nvinfo : EIATTR_VRC_CTA_INIT_COUNT
	.align		4
        /*0048*/ 	.byte	0x02, 0x4a
	.zero		1
	.zero		1


	//----- nvinfo : EIATTR_EXIT_INSTR_OFFSETS
	.align		4
        /*004c*/ 	.byte	0x04, 0x1c
        /*004e*/ 	.short	(.L_15 - .L_14)


	//   ....[0]....
.L_14:
        /*0050*/ 	.word	0x00000750


	//----- nvinfo : EIATTR_CBANK_PARAM_SIZE
	.align		4
.L_15:
        /*0054*/ 	.byte	0x03, 0x19
        /*0056*/ 	.short	0x0018


	//----- nvinfo : EIATTR_PARAM_CBANK
	.align		4
        /*0058*/ 	.byte	0x04, 0x0a
        /*005a*/ 	.short	(.L_17 - .L_16)
	.align		4
.L_16:
        /*005c*/ 	.word	index@(.nv.constant0._Z28MatrixMulKernel_SharedMemoryPiS_S_)
        /*0060*/ 	.short	0x0380
        /*0062*/ 	.short	0x0018


	//----- nvinfo : EIATTR_SW_WAR
	.align		4
.L_17:
        /*0064*/ 	.byte	0x04, 0x36
        /*0066*/ 	.short	(.L_19 - .L_18)
.L_18:
        /*0068*/ 	.word	0x00000008
.L_19:


//--------------------- .nv.callgraph             --------------------------
	.section	.nv.callgraph,"",@"SHT_CUDA_CALLGRAPH"
	.align	4
	.sectionentsize	8
	.align		4
        /*0000*/ 	.word	0x00000000
	.align		4
        /*0004*/ 	.word	0xffffffff
	.align		4
        /*0008*/ 	.word	0x00000000
	.align		4
        /*000c*/ 	.word	0xfffffffe
	.align		4
        /*0010*/ 	.word	0x00000000
	.align		4
        /*0014*/ 	.word	0xfffffffd
	.align		4
        /*0018*/ 	.word	0x00000000
	.align		4
        /*001c*/ 	.word	0xfffffffc


//--------------------- .text._Z28MatrixMulKernel_SharedMemoryPiS_S_ --------------------------
	.section	.text._Z28MatrixMulKernel_SharedMemoryPiS_S_,"ax",@progbits
	.align	128
        .global         _Z28MatrixMulKernel_SharedMemoryPiS_S_
        .type           _Z28MatrixMulKernel_SharedMemoryPiS_S_,@function
        .size           _Z28MatrixMulKernel_SharedMemoryPiS_S_,(.L_x_2 - _Z28MatrixMulKernel_SharedMemoryPiS_S_)
        .other          _Z28MatrixMulKernel_SharedMemoryPiS_S_,@"STO_CUDA_ENTRY STV_DEFAULT"
_Z28MatrixMulKernel_SharedMemoryPiS_S_:
.text._Z28MatrixMulKernel_SharedMemoryPiS_S_:
[----:B------:R-:W-:Y:S01]  /*0000*/  LDC R1, c[0x0][0x37c] ;  /* 0x0000df00ff017b82 */ /* 0x000fe20000000800 */
[----:B------:R-:W0:Y:S07]  /*0010*/  S2R R9, SR_TID.Y ;  /* 0x0000000000097919 */ /* 0x000e2e0000002200 */
[----:B------:R-:W1:Y:S01]  /*0020*/  LDC.64 R4, c[0x0][0x380] ;  /* 0x0000e000ff047b82 */ /* 0x000e620000000a00 */
[----:B------:R-:W-:Y:S01]  /*0030*/  UMOV UR4, 0x400 ;  /* 0x0000040000047882 */ /* 0x000fe20000000000 */
[----:B------:R-:W-:Y:S01]  /*0040*/  HFMA2 R23, -RZ, RZ, 0, 0 ;  /* 0x00000000ff177431 */ /* 0x000fe200000001ff */
[----:B------:R-:W2:Y:S01]  /*0050*/  S2R R3, SR_CTAID.Y ;  /* 0x0000000000037919 */ /* 0x000ea20000002600 */
[----:B------:R-:W-:Y:S01]  /*0060*/  UIADD3 UR5, UPT, UPT, UR4, 0x1000, URZ ;  /* 0x0000100004057890 */ /* 0x000fe2000fffe0ff */
[----:B------:R-:W3:Y:S01]  /*0070*/  LDCU.64 UR8, c[0x0][0x358] ;  /* 0x00006b00ff0877ac */ /* 0x000ee20008000a00 */
[----:B------:R-:W4:Y:S02]  /*0080*/  S2R R6, SR_TID.X ;  /* 0x0000000000067919 */ /* 0x000f240000002100 */
[----:B------:R-:W5:Y:S01]  /*0090*/  S2UR UR6, SR_CgaCtaId ;  /* 0x00000000000679c3 */ /* 0x000f620000008800 */
[----:B------:R-:W3:Y:S07]  /*00a0*/  S2R R17, SR_CTAID.X ;  /* 0x0000000000117919 */ /* 0x000eee0000002500 */
[----:B------:R-:W1:Y:S01]  /*00b0*/  LDC.64 R18, c[0x0][0x388] ;  /* 0x0000e200ff127b82 */ /* 0x000e620000000a00 */
[----:B0-----:R-:W-:Y:S01]  /*00c0*/  SHF.L.U32 R2, R9, 0xa, RZ ;  /* 0x0000000a09027819 */ /* 0x001fe200000006ff */
[----:B-----5:R-:W-:-:S02]  /*00d0*/  ULEA UR4, UR6, UR4, 0x18 ;  /* 0x0000000406047291 */ /* 0x020fc4000f8ec0ff */
[----:B------:R-:W-:Y:S01]  /*00e0*/  ULEA UR5, UR6, UR5, 0x18 ;  /* 0x0000000506057291 */ /* 0x000fe2000f8ec0ff */
[----:B--2---:R-:W-:-:S03]  /*00f0*/  LEA R16, R3, R2, 0xf ;  /* 0x0000000203107211 */ /* 0x004fc600078e78ff */
[----:B------:R-:W-:Y:S01]  /*0100*/  LEA R7, R9, UR4, 0x7 ;  /* 0x0000000409077c11 */ /* 0x000fe2000f8e38ff */
[----:B------:R-:W-:Y:S01]  /*0110*/  UMOV UR4, URZ ;  /* 0x000000ff00047c82 */ /* 0x000fe20008000000 */
[-C--:B----4-:R-:W-:Y:S02]  /*0120*/  LOP3.LUT R3, R16, R6.reuse, RZ, 0xfc, !PT ;  /* 0x0000000610037212 */ /* 0x090fe400078efcff */
[----:B---3--:R-:W-:-:S03]  /*0130*/  LEA R17, R17, R6, 0x5 ;  /* 0x0000000611117211 */ /* 0x008fc600078e28ff */
[----:B-1----:R-:W-:Y:S01]  /*0140*/  IMAD.WIDE.U32 R4, R3, 0x4, R4 ;  /* 0x0000000403047825 */ /* 0x002fe200078e0004 */
[----:B------:R-:W-:Y:S02]  /*0150*/  IADD3 R3, PT, PT, R17, R2, RZ ;  /* 0x0000000211037210 */ /* 0x000fe40007ffe0ff */
[----:B------:R-:W-:Y:S02]  /*0160*/  MOV R0, R4 ;  /* 0x0000000400007202 */ /* 0x000fe40000000f00 */
[C---:B------:R-:W-:Y:S02]  /*0170*/  LEA R4, R6.reuse, UR5, 0x2 ;  /* 0x0000000506047c11 */ /* 0x040fe4000f8e10ff */
[----:B------:R-:W-:Y:S02]  /*0180*/  LEA R6, R6, R7, 0x2 ;  /* 0x0000000706067211 */ /* 0x000fe400078e10ff */
[----:B------:R-:W-:-:S07]  /*0190*/  LEA R2, R9, R4, 0x7 ;  /* 0x0000000409027211 */ /* 0x000fce00078e38ff */
.L_x_0:
[----:B------:R-:W-:Y:S01]  /*01a0*/  IMAD.WIDE.U32 R24, R3, 0x4, R18 ;  /* 0x0000000403187825 */ /* 0x000fe200078e0012 */
[----:B------:R-:W-:Y:S02]  /*01b0*/  MOV R8, R0 ;  /* 0x0000000000087202 */ /* 0x000fe40000000f00 */
[----:B------:R-:W-:-:S03]  /*01c0*/  MOV R9, R5 ;  /* 0x0000000500097202 */ /* 0x000fc60000000f00 */
[----:B------:R-:W2:Y:S04]  /*01d0*/  LDG.E R25, desc[UR8][R24.64] ;  /* 0x0000000818197981 */ /* 0x000ea8000c1e1900 */
[----:B------:R-:W3:Y:S01]  /*01e0*/  LDG.E R29, desc[UR8][R8.64] ;  /* 0x00000008081d7981 */ /* 0x000ee2000c1e1900 */
[----:B------:R-:W-:-:S04]  /*01f0*/  UIADD3 UR4, UPT, UPT, UR4, 0x1, URZ ;  /* 0x0000000104047890 */ /* 0x000fc8000fffe0ff */
[----:B------:R-:W-:Y:S01]  /*0200*/  UISETP.NE.AND UP0, UPT, UR4, 0x20, UPT ;  /* 0x000000200400788c */ /* 0x000fe2000bf05270 */
[----:B------:R-:W-:Y:S02]  /*0210*/  IADD3 R0, P0, PT, R0, 0x80, RZ ;  /* 0x0000008000007810 */ /* 0x000fe40007f1e0ff */
[----:B------:R-:W-:Y:S02]  /*0220*/  IADD3 R3, PT, PT, R3, 0x8000, RZ ;  /* 0x0000800003037810 */ /* 0x000fe40007ffe0ff */
[----:B------:R-:W-:Y:S01]  /*0230*/  IADD3.X R5, PT, PT, RZ, R5, RZ, P0, !PT ;  /* 0x00000005ff057210 */ /* 0x000fe200007fe4ff */
[----:B---3--:R-:W-:Y:S04]  /*0240*/  STS [R6], R29 ;  /* 0x0000001d06007388 */ /* 0x008fe80000000800 */
[----:B--2---:R-:W-:Y:S01]  /*0250*/  STS [R2], R25 ;  /* 0x0000001902007388 */ /* 0x004fe20000000800 */
[----:B------:R-:W-:Y:S06]  /*0260*/  BAR.SYNC.DEFER_BLOCKING 0x0 ;  /* 0x0000000000007b1d */ /* 0x000fec0000010000 */
[----:B------:R-:W-:Y:S04]  /*0270*/  LDS R26, [R4] ;  /* 0x00000000041a7984 */ /* 0x000fe80000000800 */
[----:B------:R-:W0:Y:S04]  /*0280*/  LDS.128 R12, [R7] ;  /* 0x00000000070c7984 */ /* 0x000e280000000c00 */
[----:B------:R-:W1:Y:S04]  /*0290*/  LDS R28, [R4+0x80] ;  /* 0x00008000041c7984 */ /* 0x000e680000000800 */
[----:B------:R-:W2:Y:S04]  /*02a0*/  LDS R27, [R4+0x100] ;  /* 0x00010000041b7984 */ /* 0x000ea80000000800 */
[----:B------:R-:W3:Y:S04]  /*02b0*/  LDS R20, [R4+0x180] ;  /* 0x0001800004147984 */ /* 0x000ee80000000800 */
[----:B------:R-:W-:Y:S04]  /*02c0*/  LDS R21, [R4+0x200] ;  /* 0x0002000004157984 */ /* 0x000fe80000000800 */
[----:B------:R-:W4:Y:S04]  /*02d0*/  LDS.128 R8, [R7+0x10] ;  /* 0x0000100007087984 */ /* 0x000f280000000c00 */
[----:B------:R-:W5:Y:S04]  /*02e0*/  LDS R22, [R4+0x280] ;  /* 0x0002800004167984 */ /* 0x000f680000000800 */
[----:B------:R-:W5:Y:S04]  /*02f0*/  LDS R25, [R4+0x300] ;  /* 0x0003000004197984 */ /* 0x000f680000000800 */
[----:B------:R-:W5:Y:S01]  /*0300*/  LDS R24, [R4+0x380] ;  /* 0x0003800004187984 */ /* 0x000f620000000800 */
[----:B0-----:R-:W-:-:S03]  /*0310*/  IMAD R12, R12, R26, R23 ;  /* 0x0000001a0c0c7224 */ /* 0x001fc600078e0217 */
[----:B------:R-:W-:Y:S01]  /*0320*/  LDS R23, [R4+0x400] ;  /* 0x0004000004177984 */ /* 0x000fe20000000800 */
[----:B-1----:R-:W-:-:S04]  /*0330*/  IMAD R12, R28, R13, R12 ;  /* 0x0000000d1c0c7224 */ /* 0x002fc800078e020c */
[----:B--2---:R-:W-:-:S04]  /*0340*/  IMAD R12, R27, R14, R12 ;  /* 0x0000000e1b0c7224 */ /* 0x004fc800078e020c */
[----:B---3--:R-:W-:Y:S02]  /*0350*/  IMAD R26, R20, R15, R12 ;  /* 0x0000000f141a7224 */ /* 0x008fe400078e020c */
[----:B------:R-:W0:Y:S04]  /*0360*/  LDS.128 R12, [R7+0x20] ;  /* 0x00002000070c7984 */ /* 0x000e280000000c00 */
[----:B------:R-:W1:Y:S01]  /*0370*/  LDS R20, [R4+0x480] ;  /* 0x0004800004147984 */ /* 0x000e620000000800 */
[----:B----4-:R-:W-:-:S03]  /*0380*/  IMAD R8, R8, R21, R26 ;  /* 0x0000001508087224 */ /* 0x010fc600078e021a */
[----:B------:R-:W2:Y:S01]  /*0390*/  LDS R21, [R4+0x500] ;  /* 0x0005000004157984 */ /* 0x000ea20000000800 */
[----:B-----5:R-:W-:-:S03]  /*03a0*/  IMAD R8, R22, R9, R8 ;  /* 0x0000000916087224 */ /* 0x020fc600078e0208 */
[----:B------:R-:W3:Y:S01]  /*03b0*/  LDS R26, [R4+0x580] ;  /* 0x00058000041a7984 */ /* 0x000ee20000000800 */
[----:B------:R-:W-:-:S03]  /*03c0*/  IMAD R8, R25, R10, R8 ;  /* 0x0000000a19087224 */ /* 0x000fc600078e0208 */
[----:B------:R-:W-:Y:S01]  /*03d0*/  LDS R25, [R4+0x600] ;  /* 0x0006000004197984 */ /* 0x000fe20000000800 */
[----:B------:R-:W-:-:S03]  /*03e0*/  IMAD R24, R24, R11, R8 ;  /* 0x0000000b18187224 */ /* 0x000fc600078e0208 */
[----:B------:R-:W4:Y:S04]  /*03f0*/  LDS.128 R8, [R7+0x30] ;  /* 0x0000300007087984 */ /* 0x000f280000000c00 */
[----:B------:R-:W5:Y:S01]  /*0400*/  LDS R22, [R4+0x680] ;  /* 0x0006800004167984 */ /* 0x000f620000000800 */
[----:B0-----:R-:W-:-:S03]  /*0410*/  IMAD R12, R12, R23, R24 ;  /* 0x000000170c0c7224 */ /* 0x001fc600078e0218 */
[----:B------:R-:W0:Y:S01]  /*0420*/  LDS R23, [R4+0x700] ;  /* 0x0007000004177984 */ /* 0x000e220000000800 */
[----:B-1----:R-:W-:-:S03]  /*0430*/  IMAD R12, R20, R13, R12 ;  /* 0x0000000d140c7224 */ /* 0x002fc600078e020c */
[----:B------:R-:W1:Y:S01]  /*0440*/  LDS R24, [R4+0x780] ;  /* 0x0007800004187984 */ /* 0x000e620000000800 */
[----:B--2---:R-:W-:-:S03]  /*0450*/  IMAD R12, R21, R14, R12 ;  /* 0x0000000e150c7224 */ /* 0x004fc600078e020c */
[----:B------:R-:W-:Y:S01]  /*0460*/  LDS R21, [R4+0x800] ;  /* 0x0008000004157984 */ /* 0x000fe20000000800 */
[----:B---3--:R-:W-:-:S03]  /*0470*/  IMAD R26, R26, R15, R12 ;  /* 0x0000000f1a1a7224 */ /* 0x008fc600078e020c */
[----:B------:R-:W2:Y:S04]  /*0480*/  LDS.128 R12, [R7+0x40] ;  /* 0x00004000070c7984 */ /* 0x000ea80000000c00 */
[----:B------:R-:W3:Y:S01]  /*0490*/  LDS R20, [R4+0x880] ;  /* 0x0008800004147984 */ /* 0x000ee20000000800 */
[----:B----4-:R-:W-:-:S03]  /*04a0*/  IMAD R8, R8, R25, R26 ;  /* 0x0000001908087224 */ /* 0x010fc600078e021a */
[----:B------:R-:W4:Y:S04]  /*04b0*/  LDS R25, [R4+0x900] ;  /* 0x0009000004197984 */ /* 0x000f280000000800 */
[----:B------:R-:W4:Y:S01]  /*04c0*/  LDS R26, [R4+0x980] ;  /* 0x00098000041a7984 */ /* 0x000f220000000800 */
[----:B-----5:R-:W-:-:S03]  /*04d0*/  IMAD R8, R22, R9, R8 ;  /* 0x0000000916087224 */ /* 0x020fc600078e0208 */
[----:B------:R-:W-:Y:S01]  /*04e0*/  LDS R22, [R4+0xa80] ;  /* 0x000a800004167984 */ /* 0x000fe20000000800 */
[----:B0-----:R-:W-:-:S03]  /*04f0*/  IMAD R8, R23, R10, R8 ;  /* 0x0000000a17087224 */ /* 0x001fc600078e0208 */
[----:B------:R-:W-:Y:S01]  /*0500*/  LDS R23, [R4+0xa00] ;  /* 0x000a000004177984 */ /* 0x000fe20000000800 */
[----:B-1----:R-:W-:-:S03]  /*0510*/  IMAD R24, R24, R11, R8 ;  /* 0x0000000b18187224 */ /* 0x002fc600078e0208 */
[----:B------:R-:W0:Y:S01]  /*0520*/  LDS.128 R8, [R7+0x50] ;  /* 0x0000500007087984 */ /* 0x000e220000000c00 */
[----:B--2---:R-:W-:-:S03]  /*0530*/  IMAD R12, R12, R21, R24 ;  /* 0x000000150c0c7224 */ /* 0x004fc600078e0218 */
[----:B------:R-:W1:Y:S01]  /*0540*/  LDS R21, [R4+0xb00] ;  /* 0x000b000004157984 */ /* 0x000e620000000800 */
[----:B---3--:R-:W-:-:S03]  /*0550*/  IMAD R12, R20, R13, R12 ;  /* 0x0000000d140c7224 */ /* 0x008fc600078e020c */
[----:B------:R-:W2:Y:S01]  /*0560*/  LDS R20, [R4+0xb80] ;  /* 0x000b800004147984 */ /* 0x000ea20000000800 */
[----:B----4-:R-:W-:-:S03]  /*0570*/  IMAD R12, R25, R14, R12 ;  /* 0x0000000e190c7224 */ /* 0x010fc600078e020c */
[----:B------:R-:W-:Y:S01]  /*0580*/  LDS R25, [R4+0xc00] ;  /* 0x000c000004197984 */ /* 0x000fe20000000800 */
[----:B------:R-:W-:-:S03]  /*0590*/  IMAD R26, R26, R15, R12 ;  /* 0x0000000f1a1a7224 */ /* 0x000fc600078e020c */
[----:B------:R-:W3:Y:S04]  /*05a0*/  LDS.128 R12, [R7+0x60] ;  /* 0x00006000070c7984 */ /* 0x000ee80000000c00 */
[----:B------:R-:W4:Y:S01]  /*05b0*/  LDS R24, [R4+0xc80] ;  /* 0x000c800004187984 */ /* 0x000f220000000800 */
[----:B0-----:R-:W-:-:S03]  /*05c0*/  IMAD R8, R8, R23, R26 ;  /* 0x0000001708087224 */ /* 0x001fc600078e021a */
[----:B------:R-:W0:Y:S01]  /*05d0*/  LDS R23, [R4+0xd00] ;  /* 0x000d000004177984 */ /* 0x000e220000000800 */
[----:B------:R-:W-:-:S03]  /*05e0*/  IMAD R8, R22, R9, R8 ;  /* 0x0000000916087224 */ /* 0x000fc600078e0208 */
[----:B------:R-:W5:Y:S01]  /*05f0*/  LDS R22, [R4+0xd80] ;  /* 0x000d800004167984 */ /* 0x000f620000000800 */
[----:B-1----:R-:W-:-:S03]  /*0600*/  IMAD R8, R21, R10, R8 ;  /* 0x0000000a15087224 */ /* 0x002fc600078e0208 */
[----:B------:R-:W-:Y:S01]  /*0610*/  LDS R21, [R4+0xe00] ;  /* 0x000e000004157984 */ /* 0x000fe20000000800 */
[----:B--2---:R-:W-:-:S03]  /*0620*/  IMAD R26, R20, R11, R8 ;  /* 0x0000000b141a7224 */ /* 0x004fc600078e0208 */
[----:B------:R-:W1:Y:S04]  /*0630*/  LDS.128 R8, [R7+0x70] ;  /* 0x0000700007087984 */ /* 0x000e680000000c00 */
[----:B------:R-:W2:Y:S01]  /*0640*/  LDS R20, [R4+0xe80] ;  /* 0x000e800004147984 */ /* 0x000ea20000000800 */
[----:B---3--:R-:W-:-:S03]  /*0650*/  IMAD R26, R12, R25, R26 ;  /* 0x000000190c1a7224 */ /* 0x008fc600078e021a */
[----:B------:R-:W3:Y:S04]  /*0660*/  LDS R25, [R4+0xf00] ;  /* 0x000f000004197984 */ /* 0x000ee80000000800 */
[----:B------:R-:W3:Y:S01]  /*0670*/  LDS R12, [R4+0xf80] ;  /* 0x000f8000040c7984 */ /* 0x000ee20000000800 */
[----:B----4-:R-:W-:-:S04]  /*0680*/  IMAD R13, R24, R13, R26 ;  /* 0x0000000d180d7224 */ /* 0x010fc800078e021a */
[----:B0-----:R-:W-:-:S04]  /*0690*/  IMAD R13, R23, R14, R13 ;  /* 0x0000000e170d7224 */ /* 0x001fc800078e020d */
[----:B-----5:R-:W-:-:S04]  /*06a0*/  IMAD R13, R22, R15, R13 ;  /* 0x0000000f160d7224 */ /* 0x020fc800078e020d */
[----:B-1----:R-:W-:-:S04]  /*06b0*/  IMAD R8, R8, R21, R13 ;  /* 0x0000001508087224 */ /* 0x002fc800078e020d */
[----:B--2---:R-:W-:-:S04]  /*06c0*/  IMAD R8, R20, R9, R8 ;  /* 0x0000000914087224 */ /* 0x004fc800078e0208 */
[----:B---3--:R-:W-:-:S04]  /*06d0*/  IMAD R8, R25, R10, R8 ;  /* 0x0000000a19087224 */ /* 0x008fc800078e0208 */
[----:B------:R-:W-:Y:S01]  /*06e0*/  IMAD R23, R12, R11, R8 ;  /* 0x0000000b0c177224 */ /* 0x000fe200078e0208 */
[----:B------:R-:W-:Y:S06]  /*06f0*/  BAR.SYNC.DEFER_BLOCKING 0x0 ;  /* 0x0000000000007b1d */ /* 0x000fec0000010000 */
[----:B------:R-:W-:Y:S05]  /*0700*/  BRA.U UP0, `(.L_x_0) ;  /* 0xfffffff900a47547 */ /* 0x000fea000b83ffff */
[----:B------:R-:W0:Y:S01]  /*0710*/  LDC.64 R2, c[0x0][0x390] ;  /* 0x0000e400ff027b82 */ /* 0x000e220000000a00 */
[----:B------:R-:W-:-:S05]  /*0720*/  IADD3 R17, PT, PT, R17, R16, RZ ;  /* 0x0000001011117210 */ /* 0x000fca0007ffe0ff */
[----:B0-----:R-:W-:-:S05]  /*0730*/  IMAD.WIDE.U32 R2, R17, 0x4, R2 ;  /* 0x0000000411027825 */ /* 0x001fca00078e0002 */
[----:B------:R-:W-:Y:S01]  /*0740*/  STG.E desc[UR8][R2.64], R23 ;  /* 0x0000001702007986 */ /* 0x000fe2000c101908 */
[----:B------:R-:W-:Y:S05]  /*0750*/  EXIT ;  /* 0x000000000000794d */ /* 0x000fea0003800000 */
.L_x_1:
[----:B------:R-:W-:-:S00]  /*0760*/  BRA `(.L_x_1) ;  /* 0xfffffffc00fc7947 */ /* 0x000fc0000383ffff */
[----:B------:R-:W-:-:S00]  /*0770*/  NOP ;  /* 0x0000000000007918 */ /* 0x000fc00000000000 */
        /* <DEDUP_REMOVED lines=8> */
.L_x_2:


//--------------------- .nv.shared._Z28MatrixMulKernel_SharedMemoryPiS_S_ --------------------------
	.section	.nv.shared._Z28MatrixMulKernel_SharedMemoryPiS_S_,"aw",@nobits
	.sectionflags	@""
	.align	4
.nv.shared._Z28MatrixMulKernel_SharedMemoryPiS_S_:
	.zero		9216


//--------------------- .nv.shared.reserved.0     --------------------------
	.section	.nv.shared.reserved.0,"aw",@nobits
	.weak		__nv_reservedSMEM_offset_0_alias
	.size		__nv_reservedSMEM_offset_0_alias, 0, 64
	.other		__nv_reservedSMEM_offset_0_alias,@"STO_CUDA_RESERVED_SHARED STV_DEFAULT"
__nv_reservedSMEM_offset_0_alias:
	.zero		0
	.zero		64


//--------------------- .nv.constant0._Z28MatrixMulKernel_SharedMemoryPiS_S_ --------------------------
	.section	.nv.constant0._Z28MatrixMulKernel_SharedMemoryPiS_S_,"a",@progbits
	.sectionflags	@""
	.align	4
.nv.constant0._Z28MatrixMulKernel_SharedMemoryPiS_S_:
	.zero		920


//--------------------- SYMBOLS --------------------------

	.type		.nv.reservedSmem.offset0,@object
	.size		.nv.reservedSmem.offset0,0x4
	.type		.nv.reservedSmem.cap,@object
	.size		.nv.reservedSmem.cap,0x4
